	.headerflags	@"EF_CUDA_TEXMODE_UNIFIED EF_CUDA_64BIT_ADDRESS EF_CUDA_ACCELERATORS EF_CUDA_SM90 EF_CUDA_VIRTUAL_SM(EF_CUDA_SM90)"
	.elftype	@"ET_EXEC"


//--------------------- .nv.info                  --------------------------
	.section	.nv.info,"",@"SHT_CUDA_INFO"
	.align	4


	//----- nvinfo : EIATTR_REGCOUNT
	.align		4
        /*0000*/ 	.byte	0x04, 0x2f
        /*0002*/ 	.short	(.L_1 - .L_0)
	.align		4
.L_0:
        /*0004*/ 	.word	index@(triton_poi_fused_convolution_relu_2)
        /*0008*/ 	.word	0x00000028


	//----- nvinfo : EIATTR_MIN_STACK_SIZE
	.align		4
.L_1:
        /*000c*/ 	.byte	0x04, 0x12
        /*000e*/ 	.short	(.L_3 - .L_2)
	.align		4
.L_2:
        /*0010*/ 	.word	index@(triton_poi_fused_convolution_relu_2)
        /*0014*/ 	.word	0x00000000


	//----- nvinfo : EIATTR_FRAME_SIZE
	.align		4
.L_3:
        /*0018*/ 	.byte	0x04, 0x11
        /*001a*/ 	.short	(.L_5 - .L_4)
	.align		4
.L_4:
        /*001c*/ 	.word	index@(triton_poi_fused_convolution_relu_2)
        /*0020*/ 	.word	0x00000000


	//----- nvinfo : EIATTR_MIN_STACK_SIZE
	.align		4
.L_5:
        /*0024*/ 	.byte	0x04, 0x12
        /*0026*/ 	.short	(.L_7 - .L_6)
	.align		4
.L_6:
        /*0028*/ 	.word	index@(triton_poi_fused_convolution_relu_2)
        /*002c*/ 	.word	0x00000000
.L_7:


//--------------------- .nv.info.triton_poi_fused_convolution_relu_2 --------------------------
	.section	.nv.info.triton_poi_fused_convolution_relu_2,"",@"SHT_CUDA_INFO"
	.sectionflags	@""
	.align	4


	//----- nvinfo : EIATTR_CUDA_API_VERSION
	.align		4
        /*0000*/ 	.byte	0x04, 0x37
        /*0002*/ 	.short	(.L_9 - .L_8)
.L_8:
        /*0004*/ 	.word	0x0000007c


	//----- nvinfo : EIATTR_KPARAM_INFO
	.align		4
.L_9:
        /*0008*/ 	.byte	0x04, 0x17
        /*000a*/ 	.short	(.L_11 - .L_10)
.L_10:
        /*000c*/ 	.word	0x00000000
        /*0010*/ 	.short	0x0005
        /*0012*/ 	.short	0x0024
        /*0014*/ 	.byte	0x00, 0xf0, 0x11, 0x00


	//----- nvinfo : EIATTR_KPARAM_INFO
	.align		4
.L_11:
        /*0018*/ 	.byte	0x04, 0x17
        /*001a*/ 	.short	(.L_13 - .L_12)
.L_12:
        /*001c*/ 	.word	0x00000000
        /*0020*/ 	.short	0x0004
        /*0022*/ 	.short	0x0020
        /*0024*/ 	.byte	0x00, 0xf0, 0x11, 0x00


	//----- nvinfo : EIATTR_KPARAM_INFO
	.align		4
.L_13:
        /*0028*/ 	.byte	0x04, 0x17
        /*002a*/ 	.short	(.L_15 - .L_14)
.L_14:
        /*002c*/ 	.word	0x00000000
        /*0030*/ 	.short	0x0003
        /*0032*/ 	.short	0x0018
        /*0034*/ 	.byte	0x00, 0xf4, 0x21, 0x00


	//----- nvinfo : EIATTR_KPARAM_INFO
	.align		4
.L_15:
        /*0038*/ 	.byte	0x04, 0x17
        /*003a*/ 	.short	(.L_17 - .L_16)
.L_16:
        /*003c*/ 	.word	0x00000000
        /*0040*/ 	.short	0x0002
        /*0042*/ 	.short	0x0010
        /*0044*/ 	.byte	0x00, 0xf4, 0x21, 0x00


	//----- nvinfo : EIATTR_KPARAM_INFO
	.align		4
.L_17:
        /*0048*/ 	.byte	0x04, 0x17
        /*004a*/ 	.short	(.L_19 - .L_18)
.L_18:
        /*004c*/ 	.word	0x00000000
        /*0050*/ 	.short	0x0001
        /*0052*/ 	.short	0x0008
        /*0054*/ 	.byte	0x00, 0xf4, 0x21, 0x00


	//----- nvinfo : EIATTR_KPARAM_INFO
	.align		4
.L_19:
        /*0058*/ 	.byte	0x04, 0x17
        /*005a*/ 	.short	(.L_21 - .L_20)
.L_20:
        /*005c*/ 	.word	0x00000000
        /*0060*/ 	.short	0x0000
        /*0062*/ 	.short	0x0000
        /*0064*/ 	.byte	0x00, 0xf4, 0x21, 0x00


	//----- nvinfo : EIATTR_SPARSE_MMA_MASK
	.align		4
.L_21:
        /*0068*/ 	.byte	0x03, 0x50
        /*006a*/ 	.short	0x0000


	//----- nvinfo : EIATTR_MAXREG_COUNT
	.align		4
        /*006c*/ 	.byte	0x03, 0x1b
        /*006e*/ 	.short	0x00ff


	//----- nvinfo : EIATTR_EXIT_INSTR_OFFSETS
	.align		4
        /*0070*/ 	.byte	0x04, 0x1c
        /*0072*/ 	.short	(.L_23 - .L_22)


	//   ....[0]....
.L_22:
        /*0074*/ 	.word	0x00000c50


	//   ....[1]....
        /*0078*/ 	.word	0x00000c70


	//----- nvinfo : EIATTR_REQNTID
	.align		4
.L_23:
        /*007c*/ 	.byte	0x04, 0x10
        /*007e*/ 	.short	(.L_25 - .L_24)
.L_24:
        /*0080*/ 	.word	0x00000100
        /*0084*/ 	.word	0x00000001
        /*0088*/ 	.word	0x00000001


	//----- nvinfo : EIATTR_CBANK_PARAM_SIZE
	.align		4
.L_25:
        /*008c*/ 	.byte	0x03, 0x19
        /*008e*/ 	.short	0x0028


	//----- nvinfo : EIATTR_PARAM_CBANK
	.align		4
        /*0090*/ 	.byte	0x04, 0x0a
        /*0092*/ 	.short	(.L_27 - .L_26)
	.align		4
.L_26:
        /*0094*/ 	.word	index@(.nv.constant0.triton_poi_fused_convolution_relu_2)
        /*0098*/ 	.short	0x0210
        /*009a*/ 	.short	0x0028


	//----- nvinfo : EIATTR_SW_WAR
	.align		4
.L_27:
        /*009c*/ 	.byte	0x04, 0x36
        /*009e*/ 	.short	(.L_29 - .L_28)
.L_28:
        /*00a0*/ 	.word	0x00000008
.L_29:


//--------------------- .nv.callgraph             --------------------------
	.section	.nv.callgraph,"",@"SHT_CUDA_CALLGRAPH"
	.align	4
	.sectionentsize	8
	.align		4
        /*0000*/ 	.word	0x00000000
	.align		4
        /*0004*/ 	.word	0xffffffff
	.align		4
        /*0008*/ 	.word	0x00000000
	.align		4
        /*000c*/ 	.word	0xfffffffe
	.align		4
        /*0010*/ 	.word	0x00000000
	.align		4
        /*0014*/ 	.word	0xfffffffd
	.align		4
        /*0018*/ 	.word	0x00000000
	.align		4
        /*001c*/ 	.word	0xfffffffc


//--------------------- .text.triton_poi_fused_convolution_relu_2 --------------------------
	.section	.text.triton_poi_fused_convolution_relu_2,"ax",@progbits
	.sectionflags	@"SHF_BARRIERS=1"
	.align	128
        .global         triton_poi_fused_convolution_relu_2
        .type           triton_poi_fused_convolution_relu_2,@function
        .size           triton_poi_fused_convolution_relu_2,(.L_x_1 - triton_poi_fused_convolution_relu_2)
        .other          triton_poi_fused_convolution_relu_2,@"STO_CUDA_ENTRY STV_DEFAULT"
triton_poi_fused_convolution_relu_2:
.text.triton_poi_fused_convolution_relu_2:
[----:B------:R-:W0:Y:S01]  /*0000*/  LDC R1, c[0x0][0x28] ;  /* 0x00000a00ff017b82 */ /* 0x000e220000000800 */
[----:B------:R-:W1:Y:S07]  /*0010*/  S2R R30, SR_CTAID.Y ;  /* 0x00000000001e7919 */ /* 0x000e6e0000002600 */
[----:B------:R-:W2:Y:S01]  /*0020*/  LDC.64 R26, c[0x0][0x210] ;  /* 0x00008400ff1a7b82 */ /* 0x000ea20000000a00 */
[----:B------:R-:W-:Y:S02]  /*0030*/  CS2R R12, SRZ ;  /* 0x00000000000c7805 */ /* 0x000fe4000001ff00 */
[----:B------:R-:W-:Y:S01]  /*0040*/  CS2R R14, SRZ ;  /* 0x00000000000e7805 */ /* 0x000fe2000001ff00 */
[----:B------:R-:W3:Y:S01]  /*0050*/  S2R R33, SR_TID.X ;  /* 0x0000000000217919 */ /* 0x000ee20000002100 */
[----:B------:R-:W-:Y:S01]  /*0060*/  ULDC.64 UR6, c[0x0][0x208] ;  /* 0x0000820000067ab9 */ /* 0x000fe20000000a00 */
[----:B------:R-:W-:-:S02]  /*0070*/  CS2R R16, SRZ ;  /* 0x0000000000107805 */ /* 0x000fc4000001ff00 */
[----:B------:R-:W-:Y:S01]  /*0080*/  CS2R R18, SRZ ;  /* 0x0000000000127805 */ /* 0x000fe2000001ff00 */
[----:B------:R-:W4:Y:S01]  /*0090*/  S2R R24, SR_CTAID.X ;  /* 0x0000000000187919 */ /* 0x000f220000002500 */
[----:B------:R-:W5:Y:S01]  /*00a0*/  LDC.64 R34, c[0x0][0x218] ;  /* 0x00008600ff227b82 */ /* 0x000f620000000a00 */
[----:B-1----:R-:W-:Y:S02]  /*00b0*/  IMAD.SHL.U32 R30, R30, 0x40, RZ ;  /* 0x000000401e1e7824 */ /* 0x002fe400078e00ff */
[----:B---3--:R-:W-:Y:S01]  /*00c0*/  IMAD.SHL.U32 R25, R33, 0x4, RZ ;  /* 0x0000000421197824 */ /* 0x008fe200078e00ff */
[----:B------:R-:W-:Y:S01]  /*00d0*/  SHF.R.U32.HI R29, RZ, 0x4, R33 ;  /* 0x00000004ff1d7819 */ /* 0x000fe20000011621 */
[----:B----4-:R-:W-:-:S03]  /*00e0*/  IMAD.SHL.U32 R24, R24, 0x40, RZ ;  /* 0x0000004018187824 */ /* 0x010fc600078e00ff */
[----:B------:R-:W-:Y:S02]  /*00f0*/  LOP3.LUT R0, R30, 0x3c, R25, 0xf8, !PT ;  /* 0x0000003c1e007812 */ /* 0x000fe400078ef819 */
[----:B------:R-:W-:Y:S02]  /*0100*/  SGXT.U32 R29, R29, 0x4 ;  /* 0x000000041d1d781a */ /* 0x000fe40000000000 */
[----:B------:R-:W-:Y:S02]  /*0110*/  SHF.R.S32.HI R3, RZ, 0x1f, R0 ;  /* 0x0000001fff037819 */ /* 0x000fe40000011400 */
[----:B------:R-:W-:Y:S02]  /*0120*/  ISETP.GE.AND P0, PT, R0, 0x100, PT ;  /* 0x000001000000780c */ /* 0x000fe40003f06270 */
[----:B------:R-:W-:-:S04]  /*0130*/  LEA.HI R3, R3, R0, RZ, 0x6 ;  /* 0x0000000003037211 */ /* 0x000fc800078f30ff */
[C---:B------:R-:W-:Y:S01]  /*0140*/  LOP3.LUT R5, R3.reuse, 0xffffffc0, RZ, 0xc0, !PT ;  /* 0xffffffc003057812 */ /* 0x040fe200078ec0ff */
[----:B------:R-:W-:-:S04]  /*0150*/  IMAD.SHL.U32 R3, R3, 0x1000, RZ ;  /* 0x0000100003037824 */ /* 0x000fc800078e00ff */
[----:B------:R-:W-:Y:S01]  /*0160*/  IMAD.IADD R7, R0, 0x1, -R5 ;  /* 0x0000000100077824 */ /* 0x000fe200078e0a05 */
[----:B------:R-:W-:Y:S02]  /*0170*/  LOP3.LUT R28, R3, 0xfffc0000, RZ, 0xc0, !PT ;  /* 0xfffc0000031c7812 */ /* 0x000fe400078ec0ff */
[----:B------:R-:W-:Y:S01]  /*0180*/  LOP3.LUT R3, R24, 0x10, R29, 0xfe, !PT ;  /* 0x0000001018037812 */ /* 0x000fe200078efe1d */
[----:B-----5:R-:W-:Y:S01]  /*0190*/  IMAD.WIDE R34, R7, 0x4, R34 ;  /* 0x0000000407227825 */ /* 0x020fe200078e0222 */
[----:B------:R-:W-:-:S03]  /*01a0*/  LOP3.LUT R5, R24, 0x20, R29, 0xfe, !PT ;  /* 0x0000002018057812 */ /* 0x000fc600078efe1d */
[----:B------:R-:W-:-:S04]  /*01b0*/  IMAD.IADD R28, R7, 0x1, R28 ;  /* 0x00000001071c7824 */ /* 0x000fc800078e021c */
[--C-:B------:R-:W-:Y:S02]  /*01c0*/  IMAD R0, R3, 0x40, R28.reuse ;  /* 0x0000004003007824 */ /* 0x100fe400078e021c */
[----:B------:R-:W-:Y:S02]  /*01d0*/  IMAD R2, R5, 0x40, R28 ;  /* 0x0000004005027824 */ /* 0x000fe400078e021c */
[----:B--2---:R-:W-:Y:S01]  /*01e0*/  IMAD.WIDE R20, R0, 0x4, R26 ;  /* 0x0000000400147825 */ /* 0x004fe200078e021a */
[----:B------:R-:W-:-:S03]  /*01f0*/  LOP3.LUT R3, R24, 0x30, R29, 0xfe, !PT ;  /* 0x0000003018037812 */ /* 0x000fc600078efe1d */
[----:B------:R-:W-:Y:S01]  /*0200*/  IMAD.WIDE R22, R2, 0x4, R26 ;  /* 0x0000000402167825 */ /* 0x000fe200078e021a */
[----:B------:R1:W2:Y:S01]  /*0210*/  @!P0 LDG.E.EL.128 R12, desc[UR6][R20.64] ;  /* 0x00000006140c8981 */ /* 0x0002a2000c2e1d00 */
[----:B------:R-:W-:Y:S02]  /*0220*/  CS2R R4, SRZ ;  /* 0x0000000000047805 */ /* 0x000fe4000001ff00 */
[----:B------:R-:W-:Y:S01]  /*0230*/  IMAD R3, R3, 0x40, R28 ;  /* 0x0000004003037824 */ /* 0x000fe200078e021c */
[----:B------:R-:W-:Y:S01]  /*0240*/  CS2R R6, SRZ ;  /* 0x0000000000067805 */ /* 0x000fe2000001ff00 */
[----:B------:R3:W4:Y:S01]  /*0250*/  @!P0 LDG.E.EL.128 R16, desc[UR6][R22.64] ;  /* 0x0000000616108981 */ /* 0x000722000c2e1d00 */
[----:B------:R-:W-:Y:S02]  /*0260*/  CS2R R8, SRZ ;  /* 0x0000000000087805 */ /* 0x000fe4000001ff00 */
[----:B------:R-:W-:Y:S01]  /*0270*/  CS2R R10, SRZ ;  /* 0x00000000000a7805 */ /* 0x000fe2000001ff00 */
[----:B------:R-:W-:Y:S01]  /*0280*/  IMAD.WIDE R36, R3, 0x4, R26 ;  /* 0x0000000403247825 */ /* 0x000fe200078e021a */
[----:B-1----:R-:W-:Y:S01]  /*0290*/  LOP3.LUT R21, R24, R29, RZ, 0xfc, !PT ;  /* 0x0000001d18157212 */ /* 0x002fe200078efcff */
[----:B------:R1:W4:Y:S04]  /*02a0*/  @!P0 LDG.E.EL.128 R4, desc[UR6][R34.64] ;  /* 0x0000000622048981 */ /* 0x000328000c2e1d00 */
[----:B------:R-:W-:Y:S01]  /*02b0*/  IMAD R28, R21, 0x40, R28 ;  /* 0x00000040151c7824 */ /* 0x000fe200078e021c */
[----:B------:R-:W-:-:S02]  /*02c0*/  CS2R R20, SRZ ;  /* 0x0000000000147805 */ /* 0x000fc4000001ff00 */
[----:B---3--:R-:W-:Y:S01]  /*02d0*/  CS2R R22, SRZ ;  /* 0x0000000000167805 */ /* 0x008fe2000001ff00 */
[----:B------:R3:W5:Y:S01]  /*02e0*/  @!P0 LDG.E.EL.128 R8, desc[UR6][R36.64] ;  /* 0x0000000624088981 */ /* 0x000762000c2e1d00 */
[----:B------:R-:W-:-:S05]  /*02f0*/  IMAD.WIDE R26, R28, 0x4, R26 ;  /* 0x000000041c1a7825 */ /* 0x000fca00078e021a */
[----:B------:R1:W5:Y:S01]  /*0300*/  @!P0 LDG.E.EL.128 R20, desc[UR6][R26.64] ;  /* 0x000000061a148981 */ /* 0x000362000c2e1d00 */
[----:B------:R-:W3:Y:S01]  /*0310*/  S2UR UR5, SR_CgaCtaId ;  /* 0x00000000000579c3 */ /* 0x000ee20000008800 */
[----:B------:R-:W-:Y:S01]  /*0320*/  IMAD.SHL.U32 R31, R33, 0x100, RZ ;  /* 0x00000100211f7824 */ /* 0x000fe200078e00ff */
[----:B------:R-:W-:-:S04]  /*0330*/  UMOV UR4, 0x400 ;  /* 0x0000040000047882 */ /* 0x000fc80000000000 */
[----:B------:R-:W-:-:S04]  /*0340*/  LOP3.LUT R32, R31, 0xf00, RZ, 0xc0, !PT ;  /* 0x00000f001f207812 */ /* 0x000fc800078ec0ff */
[C---:B-1----:R-:W-:Y:S02]  /*0350*/  LOP3.LUT R35, R32.reuse, 0x40, RZ, 0xfc, !PT ;  /* 0x0000004020237812 */ /* 0x042fe400078efcff */
[C---:B---3--:R-:W-:Y:S02]  /*0360*/  LOP3.LUT R36, R32.reuse, 0x80, RZ, 0xfc, !PT ;  /* 0x0000008020247812 */ /* 0x048fe400078efcff */
[C---:B------:R-:W-:Y:S02]  /*0370*/  LOP3.LUT R37, R32.reuse, 0xc0, RZ, 0xfc, !PT ;  /* 0x000000c020257812 */ /* 0x040fe400078efcff */
[----:B------:R-:W-:Y:S01]  /*0380*/  LOP3.LUT R34, R32, R29, RZ, 0xfc, !PT ;  /* 0x0000001d20227212 */ /* 0x000fe200078efcff */
[----:B0-----:R-:W-:-:S06]  /*0390*/  UPRMT UR4, UR5, 0x654, UR4 ;  /* 0x0000065405047896 */ /* 0x001fcc0008000004 */
[----:B------:R-:W-:Y:S02]  /*03a0*/  LEA.HI R31, R32, UR4, RZ, 0x1c ;  /* 0x00000004201f7c11 */ /* 0x000fe4000f8fe0ff */
[----:B------:R-:W-:Y:S02]  /*03b0*/  LEA.HI R35, R35, UR4, RZ, 0x1c ;  /* 0x0000000423237c11 */ /* 0x000fe4000f8fe0ff */
[----:B------:R-:W-:Y:S02]  /*03c0*/  LEA.HI R27, R36, UR4, RZ, 0x1c ;  /* 0x00000004241b7c11 */ /* 0x000fe4000f8fe0ff */
[----:B------:R-:W-:Y:S01]  /*03d0*/  LEA.HI R37, R37, UR4, RZ, 0x1c ;  /* 0x0000000425257c11 */ /* 0x000fe2000f8fe0ff */
[C---:B------:R-:W-:Y:S02]  /*03e0*/  IMAD R31, R34.reuse, 0x4, R31 ;  /* 0x00000004221f7824 */ /* 0x040fe400078e021f */
[C---:B------:R-:W-:Y:S02]  /*03f0*/  IMAD R32, R34.reuse, 0x4, R35 ;  /* 0x0000000422207824 */ /* 0x040fe400078e0223 */
[----:B------:R-:W-:-:S02]  /*0400*/  IMAD R27, R34, 0x4, R27 ;  /* 0x00000004221b7824 */ /* 0x000fc400078e021b */
[----:B------:R-:W-:Y:S01]  /*0410*/  IMAD R26, R34, 0x4, R37 ;  /* 0x00000004221a7824 */ /* 0x000fe200078e0225 */
[----:B------:R-:W-:Y:S02]  /*0420*/  SHF.R.U32.HI R33, RZ, 0x2, R33 ;  /* 0x00000002ff217819 */ /* 0x000fe40000011621 */
[C---:B----4-:R-:W-:Y:S01]  /*0430*/  FSETP.GEU.AND P3, PT, R4.reuse, -R16, PT ;  /* 0x800000100400720b */ /* 0x050fe20003f6e000 */
[C---:B------:R-:W-:Y:S01]  /*0440*/  FADD R16, R4.reuse, R16 ;  /* 0x0000001004107221 */ /* 0x040fe20000000000 */
[C---:B--2---:R-:W-:Y:S01]  /*0450*/  FSETP.GEU.AND P2, PT, R4.reuse, -R12, PT ;  /* 0x8000000c0400720b */ /* 0x044fe20003f4e000 */
[C---:B------:R-:W-:Y:S01]  /*0460*/  FADD R12, R4.reuse, R12 ;  /* 0x0000000c040c7221 */ /* 0x040fe20000000000 */
[C---:B------:R-:W-:Y:S01]  /*0470*/  FSETP.GEU.AND P1, PT, R5.reuse, -R17, PT ;  /* 0x800000110500720b */ /* 0x040fe20003f2e000 */
[C---:B-----5:R-:W-:Y:S01]  /*0480*/  FADD R34, R4.reuse, R8 ;  /* 0x0000000804227221 */ /* 0x060fe20000000000 */
[----:B------:R-:W-:Y:S01]  /*0490*/  FSETP.GEU.AND P4, PT, R4, -R8, PT ;  /* 0x800000080400720b */ /* 0x000fe20003f8e000 */
[C---:B------:R-:W-:Y:S01]  /*04a0*/  FADD R17, R5.reuse, R17 ;  /* 0x0000001105117221 */ /* 0x040fe20000000000 */
[----:B------:R-:W-:-:S02]  /*04b0*/  FSETP.GEU.AND P6, PT, R5, -R13, PT ;  /* 0x8000000d0500720b */ /* 0x000fc40003fce000 */
[C---:B------:R-:W-:Y:S01]  /*04c0*/  FSETP.GEU.AND P5, PT, R4.reuse, -R20, PT ;  /* 0x800000140400720b */ /* 0x040fe20003fae000 */
[----:B------:R-:W-:Y:S01]  /*04d0*/  FADD R20, R4, R20 ;  /* 0x0000001404147221 */ /* 0x000fe20000000000 */
[C---:B------:R-:W-:Y:S01]  /*04e0*/  FADD R13, R5.reuse, R13 ;  /* 0x0000000d050d7221 */ /* 0x040fe20000000000 */
[----:B------:R-:W-:Y:S01]  /*04f0*/  FSEL R8, R16, RZ, P3 ;  /* 0x000000ff10087208 */ /* 0x000fe20001800000 */
[C---:B------:R-:W-:Y:S01]  /*0500*/  FADD R35, R5.reuse, R9 ;  /* 0x0000000905237221 */ /* 0x040fe20000000000 */
[C---:B------:R-:W-:Y:S01]  /*0510*/  FSETP.GEU.AND P3, PT, R5.reuse, -R21, PT ;  /* 0x800000150500720b */ /* 0x040fe20003f6e000 */
[C---:B------:R-:W-:Y:S01]  /*0520*/  FADD R21, R5.reuse, R21 ;  /* 0x0000001505157221 */ /* 0x040fe20000000000 */
[----:B------:R-:W-:Y:S02]  /*0530*/  FSEL R4, R34, RZ, P4 ;  /* 0x000000ff22047208 */ /* 0x000fe40002000000 */
[----:B------:R-:W-:Y:S02]  /*0540*/  FSEL R12, R12, RZ, P2 ;  /* 0x000000ff0c0c7208 */ /* 0x000fe40001000000 */
[C---:B------:R-:W-:Y:S01]  /*0550*/  FSETP.GEU.AND P4, PT, R6.reuse, -R14, PT ;  /* 0x8000000e0600720b */ /* 0x040fe20003f8e000 */
[----:B------:R-:W-:Y:S01]  /*0560*/  FADD R14, R6, R14 ;  /* 0x0000000e060e7221 */ /* 0x000fe20000000000 */
[----:B------:R-:W-:Y:S01]  /*0570*/  FSEL R16, R20, RZ, P5 ;  /* 0x000000ff14107208 */ /* 0x000fe20002800000 */
[----:B------:R-:W-:Y:S01]  /*0580*/  FADD R20, R6, R18 ;  /* 0x0000001206147221 */ /* 0x000fe20000000000 */
[----:B------:R-:W-:-:S02]  /*0590*/  FSETP.GEU.AND P2, PT, R5, -R9, PT ;  /* 0x800000090500720b */ /* 0x000fc40003f4e000 */
[C---:B------:R-:W-:Y:S02]  /*05a0*/  FSETP.GEU.AND P5, PT, R6.reuse, -R18, PT ;  /* 0x800000120600720b */ /* 0x040fe40003fae000 */
[----:B------:R-:W-:Y:S01]  /*05b0*/  FSEL R9, R17, RZ, P1 ;  /* 0x000000ff11097208 */ /* 0x000fe20000800000 */
[C---:B------:R-:W-:Y:S01]  /*05c0*/  FADD R18, R6.reuse, R10 ;  /* 0x0000000a06127221 */ /* 0x040fe20000000000 */
[----:B------:R-:W-:Y:S02]  /*05d0*/  FSEL R13, R13, RZ, P6 ;  /* 0x000000ff0d0d7208 */ /* 0x000fe40003000000 */
[C---:B------:R-:W-:Y:S01]  /*05e0*/  FSETP.GEU.AND P1, PT, R6.reuse, -R22, PT ;  /* 0x800000160600720b */ /* 0x040fe20003f2e000 */
[C---:B------:R-:W-:Y:S01]  /*05f0*/  FADD R22, R6.reuse, R22 ;  /* 0x0000001606167221 */ /* 0x040fe20000000000 */
[----:B------:R-:W-:Y:S02]  /*0600*/  FSETP.GEU.AND P6, PT, R6, -R10, PT ;  /* 0x8000000a0600720b */ /* 0x000fe40003fce000 */
[----:B------:R-:W-:-:S02]  /*0610*/  FSEL R5, R35, RZ, P2 ;  /* 0x000000ff23057208 */ /* 0x000fc40001000000 */
[----:B------:R-:W-:Y:S02]  /*0620*/  FSEL R17, R21, RZ, P3 ;  /* 0x000000ff15117208 */ /* 0x000fe40001800000 */
[----:B------:R-:W-:Y:S01]  /*0630*/  LOP3.LUT R6, R33, 0x3c, RZ, 0xc0, !PT ;  /* 0x0000003c21067812 */ /* 0x000fe200078ec0ff */
[C---:B------:R-:W-:Y:S01]  /*0640*/  FADD R21, R7.reuse, R11 ;  /* 0x0000000b07157221 */ /* 0x040fe20000000000 */
[C---:B------:R-:W-:Y:S01]  /*0650*/  FSETP.GEU.AND P2, PT, R7.reuse, -R15, PT ;  /* 0x8000000f0700720b */ /* 0x040fe20003f4e000 */
[C---:B------:R-:W-:Y:S01]  /*0660*/  FADD R15, R7.reuse, R15 ;  /* 0x0000000f070f7221 */ /* 0x040fe20000000000 */
[C---:B------:R-:W-:Y:S01]  /*0670*/  FSETP.GEU.AND P3, PT, R7.reuse, -R19, PT ;  /* 0x800000130700720b */ /* 0x040fe20003f6e000 */
[C---:B------:R-:W-:Y:S01]  /*0680*/  FADD R19, R7.reuse, R19 ;  /* 0x0000001307137221 */ /* 0x040fe20000000000 */
[----:B------:R-:W-:Y:S01]  /*0690*/  FSEL R14, R14, RZ, P4 ;  /* 0x000000ff0e0e7208 */ /* 0x000fe20002000000 */
[----:B------:R-:W-:Y:S01]  /*06a0*/  STS [R31], R16 ;  /* 0x000000101f007388 */ /* 0x000fe20000000800 */
[----:B------:R-:W-:Y:S01]  /*06b0*/  FSEL R10, R20, RZ, P5 ;  /* 0x000000ff140a7208 */ /* 0x000fe20002800000 */
[----:B------:R-:W0:Y:S01]  /*06c0*/  LDC.64 R34, c[0x0][0x220] ;  /* 0x00008800ff227b82 */ /* 0x000e220000000a00 */
[----:B------:R-:W-:-:S02]  /*06d0*/  FSETP.GEU.AND P4, PT, R7, -R11, PT ;  /* 0x8000000b0700720b */ /* 0x000fc40003f8e000 */
[C---:B------:R-:W-:Y:S01]  /*06e0*/  FSETP.GEU.AND P5, PT, R7.reuse, -R23, PT ;  /* 0x800000170700720b */ /* 0x040fe20003fae000 */
[----:B------:R-:W-:Y:S01]  /*06f0*/  FADD R7, R7, R23 ;  /* 0x0000001707077221 */ /* 0x000fe20000000000 */
[----:B------:R-:W-:Y:S01]  /*0700*/  VIADD R20, R6, UR4 ;  /* 0x0000000406147c36 */ /* 0x000fe20008000000 */
[----:B------:R-:W-:Y:S02]  /*0710*/  FSEL R6, R18, RZ, P6 ;  /* 0x000000ff12067208 */ /* 0x000fe40003000000 */
[----:B------:R-:W-:Y:S02]  /*0720*/  FSEL R18, R22, RZ, P1 ;  /* 0x000000ff16127208 */ /* 0x000fe40000800000 */
[----:B------:R-:W-:Y:S02]  /*0730*/  FSEL R11, R19, RZ, P3 ;  /* 0x000000ff130b7208 */ /* 0x000fe40001800000 */
[----:B------:R-:W-:Y:S01]  /*0740*/  FSEL R19, R7, RZ, P5 ;  /* 0x000000ff07137208 */ /* 0x000fe20002800000 */
[----:B------:R-:W-:Y:S01]  /*0750*/  STS [R32+0x100], R17 ;  /* 0x0001001120007388 */ /* 0x000fe20000000800 */
[----:B------:R-:W-:-:S03]  /*0760*/  FSEL R15, R15, RZ, P2 ;  /* 0x000000ff0f0f7208 */ /* 0x000fc60001000000 */
[----:B------:R-:W-:Y:S04]  /*0770*/  STS [R27+0x200], R18 ;  /* 0x000200121b007388 */ /* 0x000fe80000000800 */
[----:B------:R-:W-:Y:S04]  /*0780*/  STS [R26+0x300], R19 ;  /* 0x000300131a007388 */ /* 0x000fe80000000800 */
[----:B------:R-:W-:Y:S04]  /*0790*/  STS [R31+0x40], R12 ;  /* 0x0000400c1f007388 */ /* 0x000fe80000000800 */
[----:B------:R-:W-:Y:S04]  /*07a0*/  STS [R32+0x140], R13 ;  /* 0x0001400d20007388 */ /* 0x000fe80000000800 */
[----:B------:R-:W-:Y:S01]  /*07b0*/  STS [R27+0x240], R14 ;  /* 0x0002400e1b007388 */ /* 0x000fe20000000800 */
[----:B------:R-:W-:-:S03]  /*07c0*/  FSEL R7, R21, RZ, P4 ;  /* 0x000000ff15077208 */ /* 0x000fc60002000000 */
[----:B------:R-:W-:Y:S04]  /*07d0*/  STS [R26+0x340], R15 ;  /* 0x0003400f1a007388 */ /* 0x000fe80000000800 */
[----:B------:R-:W-:Y:S04]  /*07e0*/  STS [R31+0x80], R8 ;  /* 0x000080081f007388 */ /* 0x000fe80000000800 */
[----:B------:R-:W-:Y:S04]  /*07f0*/  STS [R32+0x180], R9 ;  /* 0x0001800920007388 */ /* 0x000fe80000000800 */
[----:B------:R-:W-:Y:S04]  /*0800*/  STS [R27+0x280], R10 ;  /* 0x0002800a1b007388 */ /* 0x000fe80000000800 */
[----:B------:R-:W-:Y:S04]  /*0810*/  STS [R26+0x380], R11 ;  /* 0x0003800b1a007388 */ /* 0x000fe80000000800 */
[----:B------:R1:W-:Y:S04]  /*0820*/  STS [R31+0xc0], R4 ;  /* 0x0000c0041f007388 */ /* 0x0003e80000000800 */
[----:B------:R-:W-:Y:S04]  /*0830*/  STS [R32+0x1c0], R5 ;  /* 0x0001c00520007388 */ /* 0x000fe80000000800 */
[----:B------:R2:W-:Y:S04]  /*0840*/  STS [R27+0x2c0], R6 ;  /* 0x0002c0061b007388 */ /* 0x0005e80000000800 */
[----:B------:R-:W-:Y:S01]  /*0850*/  STS [R26+0x3c0], R7 ;  /* 0x0003c0071a007388 */ /* 0x000fe20000000800 */
[----:B------:R-:W-:-:S04]  /*0860*/  LOP3.LUT R33, R25, 0x3fc, RZ, 0xc0, !PT ;  /* 0x000003fc19217812 */ /* 0x000fc800078ec0ff */
[C---:B------:R-:W-:Y:S01]  /*0870*/  LOP3.LUT R37, R33.reuse, 0x400, RZ, 0xfc, !PT ;  /* 0x0000040021257812 */ /* 0x040fe200078efcff */
[----:B------:R-:W-:Y:S01]  /*0880*/  IMAD R36, R33, 0x4, R20 ;  /* 0x0000000421247824 */ /* 0x000fe200078e0214 */
[----:B------:R-:W-:Y:S02]  /*0890*/  BAR.SYNC.DEFER_BLOCKING 0x0 ;  /* 0x0000000000007b1d */ /* 0x000fe40000010000 */
[----:B------:R-:W-:Y:S02]  /*08a0*/  SHF.R.U32.HI R37, RZ, 0x4, R37 ;  /* 0x00000004ff257819 */ /* 0x000fe40000011625 */
[----:B-1----:R-:W-:Y:S02]  /*08b0*/  LOP3.LUT R31, R24, 0x3c, R25, 0xf8, !PT ;  /* 0x0000003c181f7812 */ /* 0x002fe400078ef819 */
[----:B------:R-:W-:Y:S02]  /*08c0*/  LOP3.LUT R24, R30, R29, RZ, 0xfc, !PT ;  /* 0x0000001d1e187212 */ /* 0x000fe400078efcff */
[----:B------:R-:W-:-:S02]  /*08d0*/  LOP3.LUT R25, R37, 0x7c, RZ, 0xc0, !PT ;  /* 0x0000007c25197812 */ /* 0x000fc400078ec0ff */
[C---:B------:R-:W-:Y:S01]  /*08e0*/  ISETP.GE.AND P1, PT, R24.reuse, 0x100, PT ;  /* 0x000001001800780c */ /* 0x040fe20003f26270 */
[----:B------:R-:W-:Y:S02]  /*08f0*/  IMAD R37, R24, 0x1000, R31 ;  /* 0x0000100018257824 */ /* 0x000fe400078e021f */
[----:B------:R-:W-:Y:S01]  /*0900*/  VIADD R24, R25, UR4 ;  /* 0x0000000419187c36 */ /* 0x000fe20008000000 */
[----:B------:R-:W-:Y:S04]  /*0910*/  LDS R20, [R36] ;  /* 0x0000000024147984 */ /* 0x000fe80000000800 */
[----:B------:R-:W-:Y:S04]  /*0920*/  LDS R21, [R36+0x4] ;  /* 0x0000040024157984 */ /* 0x000fe80000000800 */
[----:B------:R-:W-:Y:S04]  /*0930*/  LDS R22, [R36+0x8] ;  /* 0x0000080024167984 */ /* 0x000fe80000000800 */
[----:B------:R0:W1:Y:S01]  /*0940*/  LDS R23, [R36+0xc] ;  /* 0x00000c0024177984 */ /* 0x0000620000000800 */
[----:B--2---:R-:W-:-:S05]  /*0950*/  IMAD R27, R33, 0x4, R24 ;  /* 0x00000004211b7824 */ /* 0x004fca00078e0218 */
[----:B------:R-:W-:Y:S04]  /*0960*/  LDS R24, [R27+0x1000] ;  /* 0x001000001b187984 */ /* 0x000fe80000000800 */
[----:B------:R-:W-:Y:S04]  /*0970*/  LDS R25, [R27+0x1004] ;  /* 0x001004001b197984 */ /* 0x000fe80000000800 */
[----:B------:R-:W-:Y:S04]  /*0980*/  LDS R26, [R27+0x1008] ;  /* 0x001008001b1a7984 */ /* 0x000fe80000000800 */
[----:B------:R-:W2:Y:S01]  /*0990*/  LDS R27, [R27+0x100c] ;  /* 0x00100c001b1b7984 */ /* 0x000ea20000000800 */
[----:B0-----:R-:W-:Y:S01]  /*09a0*/  IMAD.WIDE R36, R37, 0x4, R34 ;  /* 0x0000000425247825 */ /* 0x001fe200078e0222 */
[----:B------:R-:W-:-:S04]  /*09b0*/  LOP3.LUT R32, R33, 0x800, RZ, 0xfc, !PT ;  /* 0x0000080021207812 */ /* 0x000fc800078efcff */
[----:B-1----:R0:W-:Y:S02]  /*09c0*/  @!P1 STG.E.128 desc[UR6][R36.64], R20 ;  /* 0x0000001424009986 */ /* 0x0021e4000c101d06 */
[----:B0-----:R-:W-:Y:S02]  /*09d0*/  SHF.R.U32.HI R20, RZ, 0x4, R32 ;  /* 0x00000004ff147819 */ /* 0x001fe40000011620 */
[----:B------:R-:W-:-:S04]  /*09e0*/  LOP3.LUT R32, R30, 0x10, R29, 0xfe, !PT ;  /* 0x000000101e207812 */ /* 0x000fc800078efe1d */
[C---:B------:R-:W-:Y:S01]  /*09f0*/  ISETP.GE.AND P1, PT, R32.reuse, 0x100, PT ;  /* 0x000001002000780c */ /* 0x040fe20003f26270 */
[----:B------:R-:W-:Y:S01]  /*0a00*/  IMAD R32, R32, 0x1000, R31 ;  /* 0x0000100020207824 */ /* 0x000fe200078e021f */
[----:B------:R-:W-:-:S03]  /*0a10*/  LOP3.LUT R20, R20, 0xbc, RZ, 0xc0, !PT ;  /* 0x000000bc14147812 */ /* 0x000fc600078ec0ff */
[----:B------:R-:W-:Y:S01]  /*0a20*/  IMAD.WIDE R36, R32, 0x4, R34 ;  /* 0x0000000420247825 */ /* 0x000fe200078e0222 */
[----:B------:R-:W-:-:S03]  /*0a30*/  LOP3.LUT R32, R33, 0xc00, RZ, 0xfc, !PT ;  /* 0x00000c0021207812 */ /* 0x000fc600078efcff */
[----:B------:R-:W-:-:S04]  /*0a40*/  VIADD R20, R20, UR4 ;  /* 0x0000000414147c36 */ /* 0x000fc80008000000 */
[----:B------:R-:W-:Y:S01]  /*0a50*/  IMAD R23, R33, 0x4, R20 ;  /* 0x0000000421177824 */ /* 0x000fe200078e0214 */
[----:B--2---:R0:W-:Y:S04]  /*0a60*/  @!P1 STG.E.128 desc[UR6][R36.64], R24 ;  /* 0x0000001824009986 */ /* 0x0041e8000c101d06 */
[----:B------:R-:W-:Y:S04]  /*0a70*/  LDS R20, [R23+0x2000] ;  /* 0x0020000017147984 */ /* 0x000fe80000000800 */
[----:B------:R-:W-:Y:S04]  /*0a80*/  LDS R21, [R23+0x2004] ;  /* 0x0020040017157984 */ /* 0x000fe80000000800 */
[----:B------:R-:W-:Y:S04]  /*0a90*/  LDS R22, [R23+0x2008] ;  /* 0x0020080017167984 */ /* 0x000fe80000000800 */
[----:B------:R-:W1:Y:S01]  /*0aa0*/  LDS R23, [R23+0x200c] ;  /* 0x00200c0017177984 */ /* 0x000e620000000800 */
[----:B0-----:R-:W-:-:S04]  /*0ab0*/  SHF.R.U32.HI R24, RZ, 0x4, R32 ;  /* 0x00000004ff187819 */ /* 0x001fc80000011620 */
[----:B------:R-:W-:-:S05]  /*0ac0*/  LOP3.LUT R24, R24, 0xfc, RZ, 0xc0, !PT ;  /* 0x000000fc18187812 */ /* 0x000fca00078ec0ff */
[----:B------:R-:W-:-:S04]  /*0ad0*/  VIADD R24, R24, UR4 ;  /* 0x0000000418187c36 */ /* 0x000fc80008000000 */
[----:B------:R-:W-:Y:S01]  /*0ae0*/  IMAD R27, R33, 0x4, R24 ;  /* 0x00000004211b7824 */ /* 0x000fe200078e0218 */
[----:B------:R-:W-:-:S04]  /*0af0*/  LOP3.LUT R32, R30, 0x20, R29, 0xfe, !PT ;  /* 0x000000201e207812 */ /* 0x000fc800078efe1d */
[----:B------:R-:W-:Y:S04]  /*0b00*/  LDS R24, [R27+0x3000] ;  /* 0x003000001b187984 */ /* 0x000fe80000000800 */
[----:B------:R-:W-:Y:S04]  /*0b10*/  LDS R25, [R27+0x3004] ;  /* 0x003004001b197984 */ /* 0x000fe80000000800 */
[----:B------:R-:W-:Y:S04]  /*0b20*/  LDS R26, [R27+0x3008] ;  /* 0x003008001b1a7984 */ /* 0x000fe80000000800 */
[----:B------:R-:W0:Y:S01]  /*0b30*/  LDS R27, [R27+0x300c] ;  /* 0x00300c001b1b7984 */ /* 0x000e220000000800 */
[C---:B------:R-:W-:Y:S01]  /*0b40*/  ISETP.GE.AND P1, PT, R32.reuse, 0x100, PT ;  /* 0x000001002000780c */ /* 0x040fe20003f26270 */
[----:B------:R-:W-:-:S04]  /*0b50*/  IMAD R32, R32, 0x1000, R31 ;  /* 0x0000100020207824 */ /* 0x000fc800078e021f */
[----:B------:R-:W-:Y:S02]  /*0b60*/  IMAD.WIDE R36, R32, 0x4, R34 ;  /* 0x0000000420247825 */ /* 0x000fe400078e0222 */
[----:B------:R-:W2:Y:S01]  /*0b70*/  LDC.64 R32, c[0x0][0x228] ;  /* 0x00008a00ff207b82 */ /* 0x000ea20000000a00 */
[----:B------:R-:W-:-:S05]  /*0b80*/  LOP3.LUT R30, R30, 0x30, R29, 0xfe, !PT ;  /* 0x000000301e1e7812 */ /* 0x000fca00078efe1d */
[----:B-1----:R1:W-:Y:S01]  /*0b90*/  @!P1 STG.E.128 desc[UR6][R36.64], R20 ;  /* 0x0000001424009986 */ /* 0x0023e2000c101d06 */
[C---:B------:R-:W-:Y:S01]  /*0ba0*/  ISETP.GE.AND P1, PT, R30.reuse, 0x100, PT ;  /* 0x000001001e00780c */ /* 0x040fe20003f26270 */
[----:B------:R-:W-:-:S04]  /*0bb0*/  IMAD R31, R30, 0x1000, R31 ;  /* 0x000010001e1f7824 */ /* 0x000fc800078e021f */
[----:B------:R-:W-:-:S04]  /*0bc0*/  IMAD.WIDE R34, R31, 0x4, R34 ;  /* 0x000000041f227825 */ /* 0x000fc800078e0222 */
[----:B--2---:R-:W-:-:S04]  /*0bd0*/  IMAD.WIDE R28, R28, 0x4, R32 ;  /* 0x000000041c1c7825 */ /* 0x004fc800078e0220 */
[----:B-1----:R-:W-:-:S04]  /*0be0*/  IMAD.WIDE R20, R0, 0x4, R32 ;  /* 0x0000000400147825 */ /* 0x002fc800078e0220 */
[--C-:B------:R-:W-:Y:S01]  /*0bf0*/  IMAD.WIDE R22, R2, 0x4, R32.reuse ;  /* 0x0000000402167825 */ /* 0x100fe200078e0220 */
[----:B0-----:R0:W-:Y:S04]  /*0c00*/  @!P1 STG.E.128 desc[UR6][R34.64], R24 ;  /* 0x0000001822009986 */ /* 0x0011e8000c101d06 */
[----:B------:R0:W-:Y:S04]  /*0c10*/  @!P0 STG.E.128 desc[UR6][R28.64], R16 ;  /* 0x000000101c008986 */ /* 0x0001e8000c101d06 */
[----:B------:R0:W-:Y:S01]  /*0c20*/  @!P0 STG.E.128 desc[UR6][R20.64], R12 ;  /* 0x0000000c14008986 */ /* 0x0001e2000c101d06 */
[----:B------:R-:W-:-:S03]  /*0c30*/  IMAD.WIDE R32, R3, 0x4, R32 ;  /* 0x0000000403207825 */ /* 0x000fc600078e0220 */
[----:B------:R0:W-:Y:S02]  /*0c40*/  @!P0 STG.E.128 desc[UR6][R22.64], R8 ;  /* 0x0000000816008986 */ /* 0x0001e4000c101d06 */
[----:B0-----:R-:W-:Y:S05]  /*0c50*/  @P0 EXIT ;  /* 0x000000000000094d */ /* 0x001fea0003800000 */
[----:B------:R-:W-:Y:S01]  /*0c60*/  STG.E.128 desc[UR6][R32.64], R4 ;  /* 0x0000000420007986 */ /* 0x000fe2000c101d06 */
[----:B------:R-:W-:Y:S05]  /*0c70*/  EXIT ;  /* 0x000000000000794d */ /* 0x000fea0003800000 */
.L_x_0:
[----:B------:R-:W-:-:S00]  /*0c80*/  BRA `(.L_x_0) ;  /* 0xfffffffc00fc7947 */ /* 0x000fc0000383ffff */
[----:B------:R-:W-:-:S00]  /*0c90*/  NOP ;  /* 0x0000000000007918 */ /* 0x000fc00000000000 */
        /* <DEDUP_REMOVED lines=14> */
.L_x_1:


//--------------------- .nv.shared.triton_poi_fused_convolution_relu_2 --------------------------
	.section	.nv.shared.triton_poi_fused_convolution_relu_2,"aw",@nobits
	.sectionflags	@""
	.align	16
	.zero		1024


//--------------------- .nv.constant0.triton_poi_fused_convolution_relu_2 --------------------------
	.section	.nv.constant0.triton_poi_fused_convolution_relu_2,"a",@progbits
	.sectionflags	@""
	.align	4
.nv.constant0.triton_poi_fused_convolution_relu_2:
	.zero		568
